//
// Generated by NVIDIA NVVM Compiler
//
// Compiler Build ID: CL-36424714
// Cuda compilation tools, release 13.0, V13.0.88
// Based on NVVM 20.0.0
//

.version 9.0
.target sm_100
.address_size 64

	// .globl	_Z5saxpyPiS_S_

.visible .entry _Z5saxpyPiS_S_(
	.param .u64 .ptr .align 1 _Z5saxpyPiS_S__param_0,
	.param .u64 .ptr .align 1 _Z5saxpyPiS_S__param_1,
	.param .u64 .ptr .align 1 _Z5saxpyPiS_S__param_2
)
{
	.reg .pred 	%p<7>;
	.reg .b32 	%r<50>;
	.reg .b64 	%rd<25>;

	ld.param.u64 	%rd4, [_Z5saxpyPiS_S__param_0];
	ld.param.u64 	%rd5, [_Z5saxpyPiS_S__param_1];
	ld.param.u64 	%rd6, [_Z5saxpyPiS_S__param_2];
	cvta.to.global.u64 	%rd1, %rd6;
	cvta.to.global.u64 	%rd2, %rd5;
	cvta.to.global.u64 	%rd3, %rd4;
	mov.u32 	%r12, %ctaid.x;
	mov.u32 	%r13, %ntid.x;
	mov.u32 	%r14, %tid.x;
	mad.lo.s32 	%r48, %r12, %r13, %r14;
	mov.u32 	%r15, %nctaid.x;
	mul.lo.s32 	%r2, %r13, %r15;
	setp.gt.s32 	%p1, %r48, 4194303;
	@%p1 bra 	$L__BB0_7;
	add.s32 	%r16, %r48, %r2;
	max.s32 	%r17, %r16, 4194304;
	setp.lt.s32 	%p2, %r16, 4194304;
	selp.u32 	%r18, 1, 0, %p2;
	add.s32 	%r19, %r16, %r18;
	sub.s32 	%r20, %r17, %r19;
	div.u32 	%r21, %r20, %r2;
	add.s32 	%r3, %r21, %r18;
	and.b32  	%r22, %r3, 3;
	setp.eq.s32 	%p3, %r22, 3;
	@%p3 bra 	$L__BB0_4;
	add.s32 	%r23, %r3, 1;
	and.b32  	%r24, %r23, 3;
	neg.s32 	%r46, %r24;
$L__BB0_3:
	.pragma "nounroll";
	mul.wide.s32 	%rd7, %r48, 4;
	add.s64 	%rd8, %rd1, %rd7;
	add.s64 	%rd9, %rd2, %rd7;
	add.s64 	%rd10, %rd3, %rd7;
	ld.global.u32 	%r25, [%rd10];
	shl.b32 	%r26, %r25, 1;
	ld.global.u32 	%r27, [%rd9];
	add.s32 	%r28, %r26, %r27;
	st.global.u32 	[%rd8], %r28;
	add.s32 	%r48, %r48, %r2;
	add.s32 	%r46, %r46, 1;
	setp.ne.s32 	%p4, %r46, 0;
	@%p4 bra 	$L__BB0_3;
$L__BB0_4:
	setp.lt.u32 	%p5, %r3, 3;
	@%p5 bra 	$L__BB0_7;
	mul.wide.s32 	%rd15, %r2, 4;
	shl.b32 	%r45, %r2, 2;
$L__BB0_6:
	mul.wide.s32 	%rd11, %r48, 4;
	add.s64 	%rd12, %rd3, %rd11;
	ld.global.u32 	%r29, [%rd12];
	shl.b32 	%r30, %r29, 1;
	add.s64 	%rd13, %rd2, %rd11;
	ld.global.u32 	%r31, [%rd13];
	add.s32 	%r32, %r30, %r31;
	add.s64 	%rd14, %rd1, %rd11;
	st.global.u32 	[%rd14], %r32;
	add.s64 	%rd16, %rd12, %rd15;
	ld.global.u32 	%r33, [%rd16];
	shl.b32 	%r34, %r33, 1;
	add.s64 	%rd17, %rd13, %rd15;
	ld.global.u32 	%r35, [%rd17];
	add.s32 	%r36, %r34, %r35;
	add.s64 	%rd18, %rd14, %rd15;
	st.global.u32 	[%rd18], %r36;
	add.s64 	%rd19, %rd16, %rd15;
	ld.global.u32 	%r37, [%rd19];
	shl.b32 	%r38, %r37, 1;
	add.s64 	%rd20, %rd17, %rd15;
	ld.global.u32 	%r39, [%rd20];
	add.s32 	%r40, %r38, %r39;
	add.s64 	%rd21, %rd18, %rd15;
	st.global.u32 	[%rd21], %r40;
	add.s64 	%rd22, %rd19, %rd15;
	ld.global.u32 	%r41, [%rd22];
	shl.b32 	%r42, %r41, 1;
	add.s64 	%rd23, %rd20, %rd15;
	ld.global.u32 	%r43, [%rd23];
	add.s32 	%r44, %r42, %r43;
	add.s64 	%rd24, %rd21, %rd15;
	st.global.u32 	[%rd24], %r44;
	add.s32 	%r48, %r45, %r48;
	setp.lt.s32 	%p6, %r48, 4194304;
	@%p6 bra 	$L__BB0_6;
$L__BB0_7:
	ret;

}
	// .globl	_Z9init_varsPii
.visible .entry _Z9init_varsPii(
	.param .u64 .ptr .align 1 _Z9init_varsPii_param_0,
	.param .u32 _Z9init_varsPii_param_1
)
{
	.reg .pred 	%p<7>;
	.reg .b32 	%r<31>;
	.reg .b64 	%rd<11>;

	ld.param.u64 	%rd2, [_Z9init_varsPii_param_0];
	ld.param.u32 	%r12, [_Z9init_varsPii_param_1];
	cvta.to.global.u64 	%rd1, %rd2;
	mov.u32 	%r13, %ctaid.x;
	mov.u32 	%r14, %ntid.x;
	mov.u32 	%r15, %tid.x;
	mad.lo.s32 	%r29, %r13, %r14, %r15;
	mov.u32 	%r16, %nctaid.x;
	mul.lo.s32 	%r2, %r14, %r16;
	setp.gt.s32 	%p1, %r29, 4194303;
	@%p1 bra 	$L__BB1_7;
	add.s32 	%r17, %r29, %r2;
	max.s32 	%r18, %r17, 4194304;
	setp.lt.s32 	%p2, %r17, 4194304;
	selp.u32 	%r19, 1, 0, %p2;
	add.s32 	%r20, %r17, %r19;
	sub.s32 	%r21, %r18, %r20;
	div.u32 	%r22, %r21, %r2;
	add.s32 	%r3, %r22, %r19;
	and.b32  	%r23, %r3, 3;
	setp.eq.s32 	%p3, %r23, 3;
	@%p3 bra 	$L__BB1_4;
	add.s32 	%r24, %r3, 1;
	and.b32  	%r25, %r24, 3;
	neg.s32 	%r27, %r25;
$L__BB1_3:
	.pragma "nounroll";
	mul.wide.s32 	%rd3, %r29, 4;
	add.s64 	%rd4, %rd1, %rd3;
	st.global.u32 	[%rd4], %r12;
	add.s32 	%r29, %r29, %r2;
	add.s32 	%r27, %r27, 1;
	setp.ne.s32 	%p4, %r27, 0;
	@%p4 bra 	$L__BB1_3;
$L__BB1_4:
	setp.lt.u32 	%p5, %r3, 3;
	@%p5 bra 	$L__BB1_7;
	mul.wide.s32 	%rd7, %r2, 4;
	shl.b32 	%r26, %r2, 2;
$L__BB1_6:
	mul.wide.s32 	%rd5, %r29, 4;
	add.s64 	%rd6, %rd1, %rd5;
	st.global.u32 	[%rd6], %r12;
	add.s64 	%rd8, %rd6, %rd7;
	st.global.u32 	[%rd8], %r12;
	add.s64 	%rd9, %rd8, %rd7;
	st.global.u32 	[%rd9], %r12;
	add.s64 	%rd10, %rd9, %rd7;
	st.global.u32 	[%rd10], %r12;
	add.s32 	%r29, %r26, %r29;
	setp.lt.s32 	%p6, %r29, 4194304;
	@%p6 bra 	$L__BB1_6;
$L__BB1_7:
	ret;

}


// ===== COMPILED SASS (sm_100) =====

	.target	sm_100

	.elftype	@"ET_EXEC"


//--------------------- .note.nv.tkinfo           --------------------------
	.section	.note.nv.tkinfo,"",@"SHT_NOTE"
	.sectionflags	@"SHF_NOTE_NV_TKINFO"
	.tkinfo
        /*0018*/ 	.word	0x00000002
        /*0030*/ 	.string	""
        /*0030*/ 	.string	"ptxas"
        /*0030*/ 	.string	"Cuda compilation tools, release 13.0, V13.0.88"
        /*0030*/ 	.string	"Build cuda_13.0.r13.0/compiler.36424714_0"
        /*0030*/ 	.string	"-arch sm_100 -m 64 "



//--------------------- .note.nv.cuinfo           --------------------------
	.section	.note.nv.cuinfo,"",@"SHT_NOTE"
	.sectionflags	@"SHF_NOTE_NV_CUINFO"
        /*0018*/ 	.short	0x0002
        /*001a*/ 	.short	0x0064
        /*001c*/ 	.short	0x0082
	.zero		2


//--------------------- .nv.info                  --------------------------
	.section	.nv.info,"",@"SHT_CUDA_INFO"
	.align	4


	//----- nvinfo : EIATTR_REGCOUNT
	.align		4
        /*0000*/ 	.byte	0x04, 0x2f
        /*0002*/ 	.short	(.L_1 - .L_0)
	.align		4
.L_0:
        /*0004*/ 	.word	index@(_Z5saxpyPiS_S_)
        /*0008*/ 	.word	0x0000001a


	//----- nvinfo : EIATTR_FRAME_SIZE
	.align		4
.L_1:
        /*000c*/ 	.byte	0x04, 0x11
        /*000e*/ 	.short	(.L_3 - .L_2)
	.align		4
.L_2:
        /*0010*/ 	.word	index@(_Z5saxpyPiS_S_)
        /*0014*/ 	.word	0x00000000


	//----- nvinfo : EIATTR_REGCOUNT
	.align		4
.L_3:
        /*0018*/ 	.byte	0x04, 0x2f
        /*001a*/ 	.short	(.L_5 - .L_4)
	.align		4
.L_4:
        /*001c*/ 	.word	index@(_Z9init_varsPii)
        /*0020*/ 	.word	0x00000012


	//----- nvinfo : EIATTR_FRAME_SIZE
	.align		4
.L_5:
        /*0024*/ 	.byte	0x04, 0x11
        /*0026*/ 	.short	(.L_7 - .L_6)
	.align		4
.L_6:
        /*0028*/ 	.word	index@(_Z9init_varsPii)
        /*002c*/ 	.word	0x00000000


	//----- nvinfo : EIATTR_MIN_STACK_SIZE
	.align		4
.L_7:
        /*0030*/ 	.byte	0x04, 0x12
        /*0032*/ 	.short	(.L_9 - .L_8)
	.align		4
.L_8:
        /*0034*/ 	.word	index@(_Z9init_varsPii)
        /*0038*/ 	.word	0x00000000


	//----- nvinfo : EIATTR_MIN_STACK_SIZE
	.align		4
.L_9:
        /*003c*/ 	.byte	0x04, 0x12
        /*003e*/ 	.short	(.L_11 - .L_10)
	.align		4
.L_10:
        /*0040*/ 	.word	index@(_Z5saxpyPiS_S_)
        /*0044*/ 	.word	0x00000000
.L_11:


//--------------------- .nv.compat                --------------------------
	.section	.nv.compat,"",@"SHT_CUDA_COMPAT_INFO"
	.align	4
        /*0000*/ 	.byte	0x02, 0x09, 0x00, 0x00, 0x02, 0x02, 0x01, 0x00, 0x02, 0x05, 0x05, 0x00, 0x03, 0x07, 0x01, 0x01
        /*0010*/ 	.byte	0x02, 0x03, 0x00, 0x00, 0x02, 0x06, 0x01, 0x00, 0x04, 0x0b, 0x08, 0x00, 0x09, 0x00, 0x00, 0x00
        /*0020*/ 	.byte	0x00, 0x00, 0x00, 0x00


//--------------------- .nv.info._Z9init_varsPii  --------------------------
	.section	.nv.info._Z9init_varsPii,"",@"SHT_CUDA_INFO"
	.sectionflags	@""
	.align	4


	//----- nvinfo : EIATTR_CUDA_API_VERSION
	.align		4
        /*0000*/ 	.byte	0x04, 0x37
        /*0002*/ 	.short	(.L_13 - .L_12)
.L_12:
        /*0004*/ 	.word	0x00000082


	//----- nvinfo : EIATTR_KPARAM_INFO
	.align		4
.L_13:
        /*0008*/ 	.byte	0x04, 0x17
        /*000a*/ 	.short	(.L_15 - .L_14)
.L_14:
        /*000c*/ 	.word	0x00000000
        /*0010*/ 	.short	0x0001
        /*0012*/ 	.short	0x0008
        /*0014*/ 	.byte	0x00, 0xf0, 0x11, 0x00


	//----- nvinfo : EIATTR_KPARAM_INFO
	.align		4
.L_15:
        /*0018*/ 	.byte	0x04, 0x17
        /*001a*/ 	.short	(.L_17 - .L_16)
.L_16:
        /*001c*/ 	.word	0x00000000
        /*0020*/ 	.short	0x0000
        /*0022*/ 	.short	0x0000
        /*0024*/ 	.byte	0x00, 0xf5, 0x21, 0x00


	//----- nvinfo : EIATTR_SPARSE_MMA_MASK
	.align		4
.L_17:
        /*0028*/ 	.byte	0x03, 0x50
        /*002a*/ 	.short	0x0000


	//----- nvinfo : EIATTR_MAXREG_COUNT
	.align		4
        /*002c*/ 	.byte	0x03, 0x1b
        /*002e*/ 	.short	0x00ff


	//----- nvinfo : EIATTR_MERCURY_ISA_VERSION
	.align		4
        /*0030*/ 	.byte	0x03, 0x5f
        /*0032*/ 	.short	0x0101


	//----- nvinfo : EIATTR_VRC_CTA_INIT_COUNT
	.align		4
        /*0034*/ 	.byte	0x02, 0x4a
	.zero		1
	.zero		1


	//----- nvinfo : EIATTR_EXIT_INSTR_OFFSETS
	.align		4
        /*0038*/ 	.byte	0x04, 0x1c
        /*003a*/ 	.short	(.L_19 - .L_18)


	//   ....[0]....
.L_18:
        /*003c*/ 	.word	0x00000080


	//   ....[1]....
        /*0040*/ 	.word	0x00000330


	//   ....[2]....
        /*0044*/ 	.word	0x00000410


	//----- nvinfo : EIATTR_CRS_STACK_SIZE
	.align		4
.L_19:
        /*0048*/ 	.byte	0x04, 0x1e
        /*004a*/ 	.short	(.L_21 - .L_20)
.L_20:
        /*004c*/ 	.word	0x00000000


	//----- nvinfo : EIATTR_CBANK_PARAM_SIZE
	.align		4
.L_21:
        /*0050*/ 	.byte	0x03, 0x19
        /*0052*/ 	.short	0x000c


	//----- nvinfo : EIATTR_PARAM_CBANK
	.align		4
        /*0054*/ 	.byte	0x04, 0x0a
        /*0056*/ 	.short	(.L_23 - .L_22)
	.align		4
.L_22:
        /*0058*/ 	.word	index@(.nv.constant0._Z9init_varsPii)
        /*005c*/ 	.short	0x0380
        /*005e*/ 	.short	0x000c


	//----- nvinfo : EIATTR_SW_WAR
	.align		4
.L_23:
        /*0060*/ 	.byte	0x04, 0x36
        /*0062*/ 	.short	(.L_25 - .L_24)
.L_24:
        /*0064*/ 	.word	0x00000008
.L_25:


//--------------------- .nv.info._Z5saxpyPiS_S_   --------------------------
	.section	.nv.info._Z5saxpyPiS_S_,"",@"SHT_CUDA_INFO"
	.sectionflags	@""
	.align	4


	//----- nvinfo : EIATTR_CUDA_API_VERSION
	.align		4
        /*0000*/ 	.byte	0x04, 0x37
        /*0002*/ 	.short	(.L_27 - .L_26)
.L_26:
        /*0004*/ 	.word	0x00000082


	//----- nvinfo : EIATTR_KPARAM_INFO
	.align		4
.L_27:
        /*0008*/ 	.byte	0x04, 0x17
        /*000a*/ 	.short	(.L_29 - .L_28)
.L_28:
        /*000c*/ 	.word	0x00000000
        /*0010*/ 	.short	0x0002
        /*0012*/ 	.short	0x0010
        /*0014*/ 	.byte	0x00, 0xf5, 0x21, 0x00


	//----- nvinfo : EIATTR_KPARAM_INFO
	.align		4
.L_29:
        /*0018*/ 	.byte	0x04, 0x17
        /*001a*/ 	.short	(.L_31 - .L_30)
.L_30:
        /*001c*/ 	.word	0x00000000
        /*0020*/ 	.short	0x0001
        /*0022*/ 	.short	0x0008
        /*0024*/ 	.byte	0x00, 0xf5, 0x21, 0x00


	//----- nvinfo : EIATTR_KPARAM_INFO
	.align		4
.L_31:
        /*0028*/ 	.byte	0x04, 0x17
        /*002a*/ 	.short	(.L_33 - .L_32)
.L_32:
        /*002c*/ 	.word	0x00000000
        /*0030*/ 	.short	0x0000
        /*0032*/ 	.short	0x0000
        /*0034*/ 	.byte	0x00, 0xf5, 0x21, 0x00


	//----- nvinfo : EIATTR_SPARSE_MMA_MASK
	.align		4
.L_33:
        /*0038*/ 	.byte	0x03, 0x50
        /*003a*/ 	.short	0x0000


	//----- nvinfo : EIATTR_MAXREG_COUNT
	.align		4
        /*003c*/ 	.byte	0x03, 0x1b
        /*003e*/ 	.short	0x00ff


	//----- nvinfo : EIATTR_MERCURY_ISA_VERSION
	.align		4
        /*0040*/ 	.byte	0x03, 0x5f
        /*0042*/ 	.short	0x0101


	//----- nvinfo : EIATTR_VRC_CTA_INIT_COUNT
	.align		4
        /*0044*/ 	.byte	0x02, 0x4a
	.zero		1
	.zero		1


	//----- nvinfo : EIATTR_EXIT_INSTR_OFFSETS
	.align		4
        /*0048*/ 	.byte	0x04, 0x1c
        /*004a*/ 	.short	(.L_35 - .L_34)


	//   ....[0]....
.L_34:
        /*004c*/ 	.word	0x00000080


	//   ....[1]....
        /*0050*/ 	.word	0x00000390


	//   ....[2]....
        /*0054*/ 	.word	0x000005c0


	//----- nvinfo : EIATTR_CRS_STACK_SIZE
	.align		4
.L_35:
        /*0058*/ 	.byte	0x04, 0x1e
        /*005a*/ 	.short	(.L_37 - .L_36)
.L_36:
        /*005c*/ 	.word	0x00000000


	//----- nvinfo : EIATTR_CBANK_PARAM_SIZE
	.align		4
.L_37:
        /*0060*/ 	.byte	0x03, 0x19
        /*0062*/ 	.short	0x0018


	//----- nvinfo : EIATTR_PARAM_CBANK
	.align		4
        /*0064*/ 	.byte	0x04, 0x0a
        /*0066*/ 	.short	(.L_39 - .L_38)
	.align		4
.L_38:
        /*0068*/ 	.word	index@(.nv.constant0._Z5saxpyPiS_S_)
        /*006c*/ 	.short	0x0380
        /*006e*/ 	.short	0x0018


	//----- nvinfo : EIATTR_SW_WAR
	.align		4
.L_39:
        /*0070*/ 	.byte	0x04, 0x36
        /*0072*/ 	.short	(.L_41 - .L_40)
.L_40:
        /*0074*/ 	.word	0x00000008
.L_41:


//--------------------- .nv.callgraph             --------------------------
	.section	.nv.callgraph,"",@"SHT_CUDA_CALLGRAPH"
	.align	4
	.sectionentsize	8
	.align		4
        /*0000*/ 	.word	0x00000000
	.align		4
        /*0004*/ 	.word	0xffffffff
	.align		4
        /*0008*/ 	.word	0x00000000
	.align		4
        /*000c*/ 	.word	0xfffffffe
	.align		4
        /*0010*/ 	.word	0x00000000
	.align		4
        /*0014*/ 	.word	0xfffffffd
	.align		4
        /*0018*/ 	.word	0x00000000
	.align		4
        /*001c*/ 	.word	0xfffffffc


//--------------------- .text._Z9init_varsPii     --------------------------
	.section	.text._Z9init_varsPii,"ax",@progbits
	.align	128
        .global         _Z9init_varsPii
        .type           _Z9init_varsPii,@function
        .size           _Z9init_varsPii,(.L_x_10 - _Z9init_varsPii)
        .other          _Z9init_varsPii,@"STO_CUDA_ENTRY STV_DEFAULT"
_Z9init_varsPii:
.text._Z9init_varsPii:
[----:B------:R-:W-:Y:S01]  /*0000*/  LDC R1, c[0x0][0x37c] ;  /* 0x0000df00ff017b82 */ /* 0x000fe20000000800 */
[----:B------:R-:W0:Y:S07]  /*0010*/  S2R R3, SR_TID.X ;  /* 0x0000000000037919 */ /* 0x000e2e0000002100 */
[----:B------:R-:W0:Y:S08]  /*0020*/  S2UR UR4, SR_CTAID.X ;  /* 0x00000000000479c3 */ /* 0x000e300000002500 */
[----:B------:R-:W0:Y:S01]  /*0030*/  LDC R0, c[0x0][0x360] ;  /* 0x0000d800ff007b82 */ /* 0x000e220000000800 */
[----:B------:R-:W1:Y:S01]  /*0040*/  LDCU UR5, c[0x0][0x370] ;  /* 0x00006e00ff0577ac */ /* 0x000e620008000800 */
[----:B0-----:R-:W-:-:S02]  /*0050*/  IMAD R3, R0, UR4, R3 ;  /* 0x0000000400037c24 */ /* 0x001fc4000f8e0203 */
[----:B-1----:R-:W-:-:S03]  /*0060*/  IMAD R0, R0, UR5, RZ ;  /* 0x0000000500007c24 */ /* 0x002fc6000f8e02ff */
[----:B------:R-:W-:-:S13]  /*0070*/  ISETP.GT.AND P0, PT, R3, 0x3fffff, PT ;  /* 0x003fffff0300780c */ /* 0x000fda0003f04270 */
[----:B------:R-:W-:Y:S05]  /*0080*/  @P0 EXIT ;  /* 0x000000000000094d */ /* 0x000fea0003800000 */
[----:B------:R-:W0:Y:S01]  /*0090*/  I2F.U32.RP R8, R0 ;  /* 0x0000000000087306 */ /* 0x000e220000209000 */
[C---:B------:R-:W-:Y:S01]  /*00a0*/  IADD3 R2, PT, PT, R0.reuse, R3, RZ ;  /* 0x0000000300027210 */ /* 0x040fe20007ffe0ff */
[----:B------:R-:W-:Y:S01]  /*00b0*/  IMAD.MOV R9, RZ, RZ, -R0 ;  /* 0x000000ffff097224 */ /* 0x000fe200078e0a00 */
[----:B------:R-:W-:Y:S01]  /*00c0*/  ISETP.NE.U32.AND P2, PT, R0, RZ, PT ;  /* 0x000000ff0000720c */ /* 0x000fe20003f45070 */
[----:B------:R-:W1:Y:S01]  /*00d0*/  LDCU.64 UR4, c[0x0][0x358] ;  /* 0x00006b00ff0477ac */ /* 0x000e620008000a00 */
[C---:B------:R-:W-:Y:S01]  /*00e0*/  ISETP.GE.AND P0, PT, R2.reuse, 0x400000, PT ;  /* 0x004000000200780c */ /* 0x040fe20003f06270 */
[----:B------:R-:W-:Y:S01]  /*00f0*/  BSSY.RECONVERGENT B0, `(.L_x_0) ;  /* 0x0000023000007945 */ /* 0x000fe20003800200 */
[----:B------:R-:W-:Y:S02]  /*0100*/  VIMNMX R7, PT, PT, R2, 0x400000, !PT ;  /* 0x0040000002077848 */ /* 0x000fe40007fe0100 */
[----:B------:R-:W-:-:S04]  /*0110*/  SEL R6, RZ, 0x1, P0 ;  /* 0x00000001ff067807 */ /* 0x000fc80000000000 */
[----:B------:R-:W-:Y:S01]  /*0120*/  IADD3 R7, PT, PT, R7, -R2, -R6 ;  /* 0x8000000207077210 */ /* 0x000fe20007ffe806 */
[----:B0-----:R-:W0:Y:S02]  /*0130*/  MUFU.RCP R8, R8 ;  /* 0x0000000800087308 */ /* 0x001e240000001000 */
[----:B0-----:R-:W-:-:S06]  /*0140*/  VIADD R4, R8, 0xffffffe ;  /* 0x0ffffffe08047836 */ /* 0x001fcc0000000000 */
[----:B------:R0:W2:Y:S02]  /*0150*/  F2I.FTZ.U32.TRUNC.NTZ R5, R4 ;  /* 0x0000000400057305 */ /* 0x0000a4000021f000 */
[----:B0-----:R-:W-:Y:S02]  /*0160*/  IMAD.MOV.U32 R4, RZ, RZ, RZ ;  /* 0x000000ffff047224 */ /* 0x001fe400078e00ff */
[----:B--2---:R-:W-:-:S04]  /*0170*/  IMAD R9, R9, R5, RZ ;  /* 0x0000000509097224 */ /* 0x004fc800078e02ff */
[----:B------:R-:W-:-:S06]  /*0180*/  IMAD.HI.U32 R8, R5, R9, R4 ;  /* 0x0000000905087227 */ /* 0x000fcc00078e0004 */
[----:B------:R-:W-:-:S04]  /*0190*/  IMAD.HI.U32 R5, R8, R7, RZ ;  /* 0x0000000708057227 */ /* 0x000fc800078e00ff */
[----:B------:R-:W-:-:S04]  /*01a0*/  IMAD.MOV R2, RZ, RZ, -R5 ;  /* 0x000000ffff027224 */ /* 0x000fc800078e0a05 */
[----:B------:R-:W-:-:S05]  /*01b0*/  IMAD R7, R0, R2, R7 ;  /* 0x0000000200077224 */ /* 0x000fca00078e0207 */
[----:B------:R-:W-:-:S13]  /*01c0*/  ISETP.GE.U32.AND P0, PT, R7, R0, PT ;  /* 0x000000000700720c */ /* 0x000fda0003f06070 */
[----:B------:R-:W-:Y:S01]  /*01d0*/  @P0 IADD3 R7, PT, PT, -R0, R7, RZ ;  /* 0x0000000700070210 */ /* 0x000fe20007ffe1ff */
[----:B------:R-:W-:-:S03]  /*01e0*/  @P0 VIADD R5, R5, 0x1 ;  /* 0x0000000105050836 */ /* 0x000fc60000000000 */
[----:B------:R-:W-:-:S13]  /*01f0*/  ISETP.GE.U32.AND P1, PT, R7, R0, PT ;  /* 0x000000000700720c */ /* 0x000fda0003f26070 */
[----:B------:R-:W-:Y:S02]  /*0200*/  @P1 IADD3 R5, PT, PT, R5, 0x1, RZ ;  /* 0x0000000105051810 */ /* 0x000fe40007ffe0ff */
[----:B------:R-:W-:-:S05]  /*0210*/  @!P2 LOP3.LUT R5, RZ, R0, RZ, 0x33, !PT ;  /* 0x00000000ff05a212 */ /* 0x000fca00078e33ff */
[----:B------:R-:W-:-:S05]  /*0220*/  IMAD.IADD R2, R6, 0x1, R5 ;  /* 0x0000000106027824 */ /* 0x000fca00078e0205 */
[C---:B------:R-:W-:Y:S02]  /*0230*/  LOP3.LUT R4, R2.reuse, 0x3, RZ, 0xc0, !PT ;  /* 0x0000000302047812 */ /* 0x040fe400078ec0ff */
[----:B------:R-:W-:Y:S02]  /*0240*/  ISETP.GE.U32.AND P1, PT, R2, 0x3, PT ;  /* 0x000000030200780c */ /* 0x000fe40003f26070 */
[----:B------:R-:W-:-:S13]  /*0250*/  ISETP.NE.AND P0, PT, R4, 0x3, PT ;  /* 0x000000030400780c */ /* 0x000fda0003f05270 */
[----:B-1----:R-:W-:Y:S05]  /*0260*/  @!P0 BRA `(.L_x_1) ;  /* 0x00000000002c8947 */ /* 0x002fea0003800000 */
[----:B------:R-:W0:Y:S01]  /*0270*/  LDC R9, c[0x0][0x388] ;  /* 0x0000e200ff097b82 */ /* 0x000e220000000800 */
[----:B------:R-:W-:-:S04]  /*0280*/  IADD3 R2, PT, PT, R2, 0x1, RZ ;  /* 0x0000000102027810 */ /* 0x000fc80007ffe0ff */
[----:B------:R-:W-:-:S03]  /*0290*/  LOP3.LUT R2, R2, 0x3, RZ, 0xc0, !PT ;  /* 0x0000000302027812 */ /* 0x000fc600078ec0ff */
[----:B------:R-:W1:Y:S02]  /*02a0*/  LDC.64 R6, c[0x0][0x380] ;  /* 0x0000e000ff067b82 */ /* 0x000e640000000a00 */
[----:B------:R-:W-:-:S07]  /*02b0*/  IMAD.MOV R2, RZ, RZ, -R2 ;  /* 0x000000ffff027224 */ /* 0x000fce00078e0a02 */
.L_x_2:
[----:B-1----:R-:W-:Y:S01]  /*02c0*/  IMAD.WIDE R4, R3, 0x4, R6 ;  /* 0x0000000403047825 */ /* 0x002fe200078e0206 */
[----:B------:R-:W-:-:S03]  /*02d0*/  IADD3 R2, PT, PT, R2, 0x1, RZ ;  /* 0x0000000102027810 */ /* 0x000fc60007ffe0ff */
[----:B------:R-:W-:Y:S01]  /*02e0*/  IMAD.IADD R3, R0, 0x1, R3 ;  /* 0x0000000100037824 */ /* 0x000fe200078e0203 */
[----:B0-----:R2:W-:Y:S01]  /*02f0*/  STG.E desc[UR4][R4.64], R9 ;  /* 0x0000000904007986 */ /* 0x0015e2000c101904 */
[----:B------:R-:W-:-:S13]  /*0300*/  ISETP.NE.AND P0, PT, R2, RZ, PT ;  /* 0x000000ff0200720c */ /* 0x000fda0003f05270 */
[----:B--2---:R-:W-:Y:S05]  /*0310*/  @P0 BRA `(.L_x_2) ;  /* 0xfffffffc00e80947 */ /* 0x004fea000383ffff */
.L_x_1:
[----:B------:R-:W-:Y:S05]  /*0320*/  BSYNC.RECONVERGENT B0 ;  /* 0x0000000000007941 */ /* 0x000fea0003800200 */
.L_x_0:
[----:B------:R-:W-:Y:S05]  /*0330*/  @!P1 EXIT ;  /* 0x000000000000994d */ /* 0x000fea0003800000 */
[----:B------:R-:W0:Y:S08]  /*0340*/  LDC R15, c[0x0][0x388] ;  /* 0x0000e200ff0f7b82 */ /* 0x000e300000000800 */
[----:B------:R-:W1:Y:S02]  /*0350*/  LDC.64 R10, c[0x0][0x380] ;  /* 0x0000e000ff0a7b82 */ /* 0x000e640000000a00 */
.L_x_3:
[----:B-12---:R-:W-:Y:S01]  /*0360*/  IMAD.WIDE R12, R3, 0x4, R10 ;  /* 0x00000004030c7825 */ /* 0x006fe200078e020a */
[----:B------:R-:W-:-:S04]  /*0370*/  LEA R3, R0, R3, 0x2 ;  /* 0x0000000300037211 */ /* 0x000fc800078e10ff */
[----:B0-----:R2:W-:Y:S01]  /*0380*/  STG.E desc[UR4][R12.64], R15 ;  /* 0x0000000f0c007986 */ /* 0x0015e2000c101904 */
[----:B------:R-:W-:Y:S01]  /*0390*/  IMAD.WIDE R4, R0, 0x4, R12 ;  /* 0x0000000400047825 */ /* 0x000fe200078e020c */
[----:B------:R-:W-:-:S04]  /*03a0*/  ISETP.GE.AND P0, PT, R3, 0x400000, PT ;  /* 0x004000000300780c */ /* 0x000fc80003f06270 */
[----:B------:R2:W-:Y:S01]  /*03b0*/  STG.E desc[UR4][R4.64], R15 ;  /* 0x0000000f04007986 */ /* 0x0005e2000c101904 */
[----:B------:R-:W-:-:S05]  /*03c0*/  IMAD.WIDE R6, R0, 0x4, R4 ;  /* 0x0000000400067825 */ /* 0x000fca00078e0204 */
[----:B------:R2:W-:Y:S01]  /*03d0*/  STG.E desc[UR4][R6.64], R15 ;  /* 0x0000000f06007986 */ /* 0x0005e2000c101904 */
[----:B------:R-:W-:-:S05]  /*03e0*/  IMAD.WIDE R8, R0, 0x4, R6 ;  /* 0x0000000400087825 */ /* 0x000fca00078e0206 */
[----:B------:R2:W-:Y:S01]  /*03f0*/  STG.E desc[UR4][R8.64], R15 ;  /* 0x0000000f08007986 */ /* 0x0005e2000c101904 */
[----:B------:R-:W-:Y:S05]  /*0400*/  @!P0 BRA `(.L_x_3) ;  /* 0xfffffffc00d48947 */ /* 0x000fea000383ffff */
[----:B------:R-:W-:Y:S05]  /*0410*/  EXIT ;  /* 0x000000000000794d */ /* 0x000fea0003800000 */
.L_x_4:
[----:B------:R-:W-:-:S00]  /*0420*/  BRA `(.L_x_4) ;  /* 0xfffffffc00fc7947 */ /* 0x000fc0000383ffff */
[----:B------:R-:W-:-:S00]  /*0430*/  NOP ;  /* 0x0000000000007918 */ /* 0x000fc00000000000 */
        /* <DEDUP_REMOVED lines=12> */
.L_x_10:


//--------------------- .text._Z5saxpyPiS_S_      --------------------------
	.section	.text._Z5saxpyPiS_S_,"ax",@progbits
	.align	128
        .global         _Z5saxpyPiS_S_
        .type           _Z5saxpyPiS_S_,@function
        .size           _Z5saxpyPiS_S_,(.L_x_11 - _Z5saxpyPiS_S_)
        .other          _Z5saxpyPiS_S_,@"STO_CUDA_ENTRY STV_DEFAULT"
_Z5saxpyPiS_S_:
.text._Z5saxpyPiS_S_:
        /* <DEDUP_REMOVED lines=10> */
[C---:B------:R-:W-:Y:S01]  /*00a0*/  IMAD.IADD R2, R0.reuse, 0x1, R3 ;  /* 0x0000000100027824 */ /* 0x040fe200078e0203 */
[----:B------:R-:W-:Y:S01]  /*00b0*/  IADD3 R9, PT, PT, RZ, -R0, RZ ;  /* 0x80000000ff097210 */ /* 0x000fe20007ffe0ff */
[----:B------:R-:W1:Y:S01]  /*00c0*/  LDCU.64 UR4, c[0x0][0x358] ;  /* 0x00006b00ff0477ac */ /* 0x000e620008000a00 */
[----:B------:R-:W-:Y:S01]  /*00d0*/  ISETP.NE.U32.AND P2, PT, R0, RZ, PT ;  /* 0x000000ff0000720c */ /* 0x000fe20003f45070 */
[----:B------:R-:W-:Y:S01]  /*00e0*/  BSSY.RECONVERGENT B0, `(.L_x_5) ;  /* 0x000002a000007945 */ /* 0x000fe20003800200 */
[C---:B------:R-:W-:Y:S02]  /*00f0*/  ISETP.GE.AND P0, PT, R2.reuse, 0x400000, PT ;  /* 0x004000000200780c */ /* 0x040fe40003f06270 */
[----:B------:R-:W-:Y:S02]  /*0100*/  VIMNMX R7, PT, PT, R2, 0x400000, !PT ;  /* 0x0040000002077848 */ /* 0x000fe40007fe0100 */
[----:B------:R-:W-:-:S04]  /*0110*/  SEL R6, RZ, 0x1, P0 ;  /* 0x00000001ff067807 */ /* 0x000fc80000000000 */
[----:B------:R-:W-:Y:S01]  /*0120*/  IADD3 R7, PT, PT, R7, -R2, -R6 ;  /* 0x8000000207077210 */ /* 0x000fe20007ffe806 */
[----:B0-----:R-:W0:Y:S02]  /*0130*/  MUFU.RCP R8, R8 ;  /* 0x0000000800087308 */ /* 0x001e240000001000 */
[----:B0-----:R-:W-:-:S06]  /*0140*/  IADD3 R4, PT, PT, R8, 0xffffffe, RZ ;  /* 0x0ffffffe08047810 */ /* 0x001fcc0007ffe0ff */
[----:B------:R0:W2:Y:S02]  /*0150*/  F2I.FTZ.U32.TRUNC.NTZ R5, R4 ;  /* 0x0000000400057305 */ /* 0x0000a4000021f000 */
[----:B0-----:R-:W-:Y:S02]  /*0160*/  HFMA2 R4, -RZ, RZ, 0, 0 ;  /* 0x00000000ff047431 */ /* 0x001fe400000001ff */
[----:B--2---:R-:W-:-:S04]  /*0170*/  IMAD R9, R9, R5, RZ ;  /* 0x0000000509097224 */ /* 0x004fc800078e02ff */
[----:B------:R-:W-:-:S06]  /*0180*/  IMAD.HI.U32 R8, R5, R9, R4 ;  /* 0x0000000905087227 */ /* 0x000fcc00078e0004 */
[----:B------:R-:W-:-:S04]  /*0190*/  IMAD.HI.U32 R5, R8, R7, RZ ;  /* 0x0000000708057227 */ /* 0x000fc800078e00ff */
[----:B------:R-:W-:-:S04]  /*01a0*/  IMAD.MOV R2, RZ, RZ, -R5 ;  /* 0x000000ffff027224 */ /* 0x000fc800078e0a05 */
[----:B------:R-:W-:-:S05]  /*01b0*/  IMAD R7, R0, R2, R7 ;  /* 0x0000000200077224 */ /* 0x000fca00078e0207 */
[----:B------:R-:W-:-:S13]  /*01c0*/  ISETP.GE.U32.AND P0, PT, R7, R0, PT ;  /* 0x000000000700720c */ /* 0x000fda0003f06070 */
[----:B------:R-:W-:Y:S02]  /*01d0*/  @P0 IADD3 R7, PT, PT, -R0, R7, RZ ;  /* 0x0000000700070210 */ /* 0x000fe40007ffe1ff */
[----:B------:R-:W-:Y:S02]  /*01e0*/  @P0 IADD3 R5, PT, PT, R5, 0x1, RZ ;  /* 0x0000000105050810 */ /* 0x000fe40007ffe0ff */
[----:B------:R-:W-:-:S13]  /*01f0*/  ISETP.GE.U32.AND P1, PT, R7, R0, PT ;  /* 0x000000000700720c */ /* 0x000fda0003f26070 */
[----:B------:R-:W-:Y:S01]  /*0200*/  @P1 VIADD R5, R5, 0x1 ;  /* 0x0000000105051836 */ /* 0x000fe20000000000 */
[----:B------:R-:W-:-:S04]  /*0210*/  @!P2 LOP3.LUT R5, RZ, R0, RZ, 0x33, !PT ;  /* 0x00000000ff05a212 */ /* 0x000fc800078e33ff */
[----:B------:R-:W-:-:S04]  /*0220*/  IADD3 R2, PT, PT, R6, R5, RZ ;  /* 0x0000000506027210 */ /* 0x000fc80007ffe0ff */
[C---:B------:R-:W-:Y:S02]  /*0230*/  LOP3.LUT R4, R2.reuse, 0x3, RZ, 0xc0, !PT ;  /* 0x0000000302047812 */ /* 0x040fe400078ec0ff */
[----:B------:R-:W-:Y:S02]  /*0240*/  ISETP.GE.U32.AND P1, PT, R2, 0x3, PT ;  /* 0x000000030200780c */ /* 0x000fe40003f26070 */
[----:B------:R-:W-:-:S13]  /*0250*/  ISETP.NE.AND P0, PT, R4, 0x3, PT ;  /* 0x000000030400780c */ /* 0x000fda0003f05270 */
[----:B-1----:R-:W-:Y:S05]  /*0260*/  @!P0 BRA `(.L_x_6) ;  /* 0x0000000000448947 */ /* 0x002fea0003800000 */
[----:B------:R-:W0:Y:S01]  /*0270*/  LDC.64 R4, c[0x0][0x390] ;  /* 0x0000e400ff047b82 */ /* 0x000e220000000a00 */
[----:B------:R-:W-:-:S04]  /*0280*/  IADD3 R2, PT, PT, R2, 0x1, RZ ;  /* 0x0000000102027810 */ /* 0x000fc80007ffe0ff */
[----:B------:R-:W-:-:S03]  /*0290*/  LOP3.LUT R2, R2, 0x3, RZ, 0xc0, !PT ;  /* 0x0000000302027812 */ /* 0x000fc600078ec0ff */
[----:B------:R-:W1:Y:S02]  /*02a0*/  LDC.64 R6, c[0x0][0x380] ;  /* 0x0000e000ff067b82 */ /* 0x000e640000000a00 */
[----:B------:R-:W-:-:S06]  /*02b0*/  IMAD.MOV R2, RZ, RZ, -R2 ;  /* 0x000000ffff027224 */ /* 0x000fcc00078e0a02 */
[----:B------:R-:W2:Y:S02]  /*02c0*/  LDC.64 R8, c[0x0][0x388] ;  /* 0x0000e200ff087b82 */ /* 0x000ea40000000a00 */
.L_x_7:
[----:B--2---:R-:W-:-:S04]  /*02d0*/  IMAD.WIDE R12, R3, 0x4, R8 ;  /* 0x00000004030c7825 */ /* 0x004fc800078e0208 */
[C---:B-1----:R-:W-:Y:S02]  /*02e0*/  IMAD.WIDE R14, R3.reuse, 0x4, R6 ;  /* 0x00000004030e7825 */ /* 0x042fe400078e0206 */
[----:B------:R-:W2:Y:S04]  /*02f0*/  LDG.E R13, desc[UR4][R12.64] ;  /* 0x000000040c0d7981 */ /* 0x000ea8000c1e1900 */
[----:B------:R-:W2:Y:S01]  /*0300*/  LDG.E R14, desc[UR4][R14.64] ;  /* 0x000000040e0e7981 */ /* 0x000ea2000c1e1900 */
[----:B0--3--:R-:W-:Y:S01]  /*0310*/  IMAD.WIDE R10, R3, 0x4, R4 ;  /* 0x00000004030a7825 */ /* 0x009fe200078e0204 */
[----:B------:R-:W-:-:S03]  /*0320*/  IADD3 R2, PT, PT, R2, 0x1, RZ ;  /* 0x0000000102027810 */ /* 0x000fc60007ffe0ff */
[----:B------:R-:W-:Y:S01]  /*0330*/  IMAD.IADD R3, R0, 0x1, R3 ;  /* 0x0000000100037824 */ /* 0x000fe200078e0203 */
[----:B------:R-:W-:Y:S02]  /*0340*/  ISETP.NE.AND P0, PT, R2, RZ, PT ;  /* 0x000000ff0200720c */ /* 0x000fe40003f05270 */
[----:B--2---:R-:W-:-:S05]  /*0350*/  LEA R17, R14, R13, 0x1 ;  /* 0x0000000d0e117211 */ /* 0x004fca00078e08ff */
[----:B------:R3:W-:Y:S06]  /*0360*/  STG.E desc[UR4][R10.64], R17 ;  /* 0x000000110a007986 */ /* 0x0007ec000c101904 */
[----:B------:R-:W-:Y:S05]  /*0370*/  @P0 BRA `(.L_x_7) ;  /* 0xfffffffc00d40947 */ /* 0x000fea000383ffff */
.L_x_6:
[----:B------:R-:W-:Y:S05]  /*0380*/  BSYNC.RECONVERGENT B0 ;  /* 0x0000000000007941 */ /* 0x000fea0003800200 */
.L_x_5:
[----:B------:R-:W-:Y:S05]  /*0390*/  @!P1 EXIT ;  /* 0x000000000000994d */ /* 0x000fea0003800000 */
.L_x_8:
[----:B------:R-:W3:Y:S08]  /*03a0*/  LDC.64 R4, c[0x0][0x380] ;  /* 0x0000e000ff047b82 */ /* 0x000ef00000000a00 */
[----:B------:R-:W0:Y:S01]  /*03b0*/  LDC.64 R6, c[0x0][0x388] ;  /* 0x0000e200ff067b82 */ /* 0x000e220000000a00 */
[----:B---3--:R-:W-:-:S07]  /*03c0*/  IMAD.WIDE R10, R3, 0x4, R4 ;  /* 0x00000004030a7825 */ /* 0x008fce00078e0204 */
[----:B------:R-:W1:Y:S01]  /*03d0*/  LDC.64 R4, c[0x0][0x390] ;  /* 0x0000e400ff047b82 */ /* 0x000e620000000a00 */
[----:B--2---:R-:W2:Y:S01]  /*03e0*/  LDG.E R2, desc[UR4][R10.64] ;  /* 0x000000040a027981 */ /* 0x004ea2000c1e1900 */
[----:B0-----:R-:W-:-:S05]  /*03f0*/  IMAD.WIDE R12, R3, 0x4, R6 ;  /* 0x00000004030c7825 */ /* 0x001fca00078e0206 */
[----:B------:R-:W2:Y:S01]  /*0400*/  LDG.E R7, desc[UR4][R12.64] ;  /* 0x000000040c077981 */ /* 0x000ea2000c1e1900 */
[----:B-1----:R-:W-:-:S04]  /*0410*/  IMAD.WIDE R16, R3, 0x4, R4 ;  /* 0x0000000403107825 */ /* 0x002fc800078e0204 */
[----:B------:R-:W-:Y:S01]  /*0420*/  IMAD.WIDE R4, R0, 0x4, R10 ;  /* 0x0000000400047825 */ /* 0x000fe200078e020a */
[----:B--2---:R-:W-:-:S03]  /*0430*/  LEA R19, R2, R7, 0x1 ;  /* 0x0000000702137211 */ /* 0x004fc600078e08ff */
[C---:B------:R-:W-:Y:S02]  /*0440*/  IMAD.WIDE R6, R0.reuse, 0x4, R12 ;  /* 0x0000000400067825 */ /* 0x040fe400078e020c */
[----:B------:R0:W-:Y:S04]  /*0450*/  STG.E desc[UR4][R16.64], R19 ;  /* 0x0000001310007986 */ /* 0x0001e8000c101904 */
[----:B------:R-:W2:Y:S04]  /*0460*/  LDG.E R2, desc[UR4][R4.64] ;  /* 0x0000000404027981 */ /* 0x000ea8000c1e1900 */
[----:B------:R-:W2:Y:S01]  /*0470*/  LDG.E R15, desc[UR4][R6.64] ;  /* 0x00000004060f7981 */ /* 0x000ea2000c1e1900 */
[----:B------:R-:W-:-:S04]  /*0480*/  IMAD.WIDE R8, R0, 0x4, R16 ;  /* 0x0000000400087825 */ /* 0x000fc800078e0210 */
[----:B------:R-:W-:-:S04]  /*0490*/  IMAD.WIDE R10, R0, 0x4, R4 ;  /* 0x00000004000a7825 */ /* 0x000fc800078e0204 */
[----:B------:R-:W-:Y:S01]  /*04a0*/  IMAD.WIDE R12, R0, 0x4, R6 ;  /* 0x00000004000c7825 */ /* 0x000fe200078e0206 */
[----:B--2---:R-:W-:-:S05]  /*04b0*/  LEA R21, R2, R15, 0x1 ;  /* 0x0000000f02157211 */ /* 0x004fca00078e08ff */
[----:B------:R1:W-:Y:S04]  /*04c0*/  STG.E desc[UR4][R8.64], R21 ;  /* 0x0000001508007986 */ /* 0x0003e8000c101904 */
[----:B------:R-:W2:Y:S04]  /*04d0*/  LDG.E R2, desc[UR4][R10.64] ;  /* 0x000000040a027981 */ /* 0x000ea8000c1e1900 */
[----:B------:R-:W2:Y:S01]  /*04e0*/  LDG.E R23, desc[UR4][R12.64] ;  /* 0x000000040c177981 */ /* 0x000ea2000c1e1900 */
[----:B------:R-:W-:-:S04]  /*04f0*/  IMAD.WIDE R14, R0, 0x4, R8 ;  /* 0x00000004000e7825 */ /* 0x000fc800078e0208 */
[----:B------:R-:W-:-:S04]  /*0500*/  IMAD.WIDE R4, R0, 0x4, R10 ;  /* 0x0000000400047825 */ /* 0x000fc800078e020a */
[----:B------:R-:W-:-:S04]  /*0510*/  IMAD.WIDE R6, R0, 0x4, R12 ;  /* 0x0000000400067825 */ /* 0x000fc800078e020c */
[----:B--2---:R-:W-:-:S05]  /*0520*/  IMAD R23, R2, 0x2, R23 ;  /* 0x0000000202177824 */ /* 0x004fca00078e0217 */
[----:B------:R2:W-:Y:S04]  /*0530*/  STG.E desc[UR4][R14.64], R23 ;  /* 0x000000170e007986 */ /* 0x0005e8000c101904 */
[----:B------:R-:W1:Y:S04]  /*0540*/  LDG.E R4, desc[UR4][R4.64] ;  /* 0x0000000404047981 */ /* 0x000e68000c1e1900 */
[----:B------:R-:W1:Y:S01]  /*0550*/  LDG.E R7, desc[UR4][R6.64] ;  /* 0x0000000406077981 */ /* 0x000e62000c1e1900 */
[C---:B0-----:R-:W-:Y:S01]  /*0560*/  IMAD.WIDE R16, R0.reuse, 0x4, R14 ;  /* 0x0000000400107825 */ /* 0x041fe200078e020e */
[----:B------:R-:W-:-:S04]  /*0570*/  LEA R3, R0, R3, 0x2 ;  /* 0x0000000300037211 */ /* 0x000fc800078e10ff */
[----:B------:R-:W-:Y:S02]  /*0580*/  ISETP.GE.AND P0, PT, R3, 0x400000, PT ;  /* 0x004000000300780c */ /* 0x000fe40003f06270 */
[----:B-1----:R-:W-:-:S05]  /*0590*/  LEA R9, R4, R7, 0x1 ;  /* 0x0000000704097211 */ /* 0x002fca00078e08ff */
[----:B------:R2:W-:Y:S06]  /*05a0*/  STG.E desc[UR4][R16.64], R9 ;  /* 0x0000000910007986 */ /* 0x0005ec000c101904 */
[----:B------:R-:W-:Y:S05]  /*05b0*/  @!P0 BRA `(.L_x_8) ;  /* 0xfffffffc00788947 */ /* 0x000fea000383ffff */
[----:B------:R-:W-:Y:S05]  /*05c0*/  EXIT ;  /* 0x000000000000794d */ /* 0x000fea0003800000 */
.L_x_9:
        /* <DEDUP_REMOVED lines=11> */
.L_x_11:


//--------------------- .nv.shared.reserved.0     --------------------------
	.section	.nv.shared.reserved.0,"aw",@nobits
	.weak		__nv_reservedSMEM_offset_0_alias
	.size		__nv_reservedSMEM_offset_0_alias, 0, 64
	.other		__nv_reservedSMEM_offset_0_alias,@"STO_CUDA_RESERVED_SHARED STV_DEFAULT"
__nv_reservedSMEM_offset_0_alias:
	.zero		0
	.zero		64


//--------------------- .nv.constant0._Z9init_varsPii --------------------------
	.section	.nv.constant0._Z9init_varsPii,"a",@progbits
	.sectionflags	@""
	.align	4
.nv.constant0._Z9init_varsPii:
	.zero		908


//--------------------- .nv.constant0._Z5saxpyPiS_S_ --------------------------
	.section	.nv.constant0._Z5saxpyPiS_S_,"a",@progbits
	.sectionflags	@""
	.align	4
.nv.constant0._Z5saxpyPiS_S_:
	.zero		920


//--------------------- SYMBOLS --------------------------

	.type		.nv.reservedSmem.offset0,@object
	.size		.nv.reservedSmem.offset0,0x4
